//
// Generated by NVIDIA NVVM Compiler
//
// Compiler Build ID: CL-36424714
// Cuda compilation tools, release 13.0, V13.0.88
// Based on NVVM 20.0.0
//

.version 9.0
.target sm_100
.address_size 64

	// .globl	_Z14coalesced_readPfS_

.visible .entry _Z14coalesced_readPfS_(
	.param .u64 .ptr .align 1 _Z14coalesced_readPfS__param_0,
	.param .u64 .ptr .align 1 _Z14coalesced_readPfS__param_1
)
{
	.reg .pred 	%p<2>;
	.reg .b32 	%r<5>;
	.reg .b32 	%f<2>;
	.reg .b64 	%rd<8>;

	ld.param.u64 	%rd1, [_Z14coalesced_readPfS__param_0];
	ld.param.u64 	%rd2, [_Z14coalesced_readPfS__param_1];
	mov.u32 	%r2, %ctaid.x;
	mov.u32 	%r3, %ntid.x;
	mov.u32 	%r4, %tid.x;
	mad.lo.s32 	%r1, %r2, %r3, %r4;
	setp.gt.s32 	%p1, %r1, 10485759;
	@%p1 bra 	$L__BB0_2;
	cvta.to.global.u64 	%rd3, %rd1;
	cvta.to.global.u64 	%rd4, %rd2;
	mul.wide.s32 	%rd5, %r1, 4;
	add.s64 	%rd6, %rd3, %rd5;
	ld.global.f32 	%f1, [%rd6];
	add.s64 	%rd7, %rd4, %rd5;
	st.global.f32 	[%rd7], %f1;
$L__BB0_2:
	ret;

}
	// .globl	_Z18non_coalesced_readPfS_
.visible .entry _Z18non_coalesced_readPfS_(
	.param .u64 .ptr .align 1 _Z18non_coalesced_readPfS__param_0,
	.param .u64 .ptr .align 1 _Z18non_coalesced_readPfS__param_1
)
{
	.reg .pred 	%p<2>;
	.reg .b32 	%r<12>;
	.reg .b32 	%f<2>;
	.reg .b64 	%rd<9>;

	ld.param.u64 	%rd1, [_Z18non_coalesced_readPfS__param_0];
	ld.param.u64 	%rd2, [_Z18non_coalesced_readPfS__param_1];
	mov.u32 	%r2, %ctaid.x;
	mov.u32 	%r3, %ntid.x;
	mov.u32 	%r4, %tid.x;
	mad.lo.s32 	%r1, %r2, %r3, %r4;
	setp.gt.s32 	%p1, %r1, 10485759;
	@%p1 bra 	$L__BB1_2;
	cvta.to.global.u64 	%rd3, %rd1;
	cvta.to.global.u64 	%rd4, %rd2;
	shl.b32 	%r5, %r1, 7;
	mul.hi.s32 	%r6, %r5, 1717986919;
	shr.u32 	%r7, %r6, 31;
	shr.s32 	%r8, %r6, 22;
	add.s32 	%r9, %r8, %r7;
	mul.lo.s32 	%r10, %r9, 10485760;
	sub.s32 	%r11, %r5, %r10;
	mul.wide.s32 	%rd5, %r11, 4;
	add.s64 	%rd6, %rd3, %rd5;
	ld.global.f32 	%f1, [%rd6];
	mul.wide.s32 	%rd7, %r1, 4;
	add.s64 	%rd8, %rd4, %rd7;
	st.global.f32 	[%rd8], %f1;
$L__BB1_2:
	ret;

}


// ===== COMPILED SASS (sm_100) =====

	.target	sm_100

	.elftype	@"ET_EXEC"


//--------------------- .note.nv.tkinfo           --------------------------
	.section	.note.nv.tkinfo,"",@"SHT_NOTE"
	.sectionflags	@"SHF_NOTE_NV_TKINFO"
	.tkinfo
        /*0018*/ 	.word	0x00000002
        /*0030*/ 	.string	""
        /*0030*/ 	.string	"ptxas"
        /*0030*/ 	.string	"Cuda compilation tools, release 13.0, V13.0.88"
        /*0030*/ 	.string	"Build cuda_13.0.r13.0/compiler.36424714_0"
        /*0030*/ 	.string	"-arch sm_100 -m 64 "



//--------------------- .note.nv.cuinfo           --------------------------
	.section	.note.nv.cuinfo,"",@"SHT_NOTE"
	.sectionflags	@"SHF_NOTE_NV_CUINFO"
        /*0018*/ 	.short	0x0002
        /*001a*/ 	.short	0x0064
        /*001c*/ 	.short	0x0082
	.zero		2


//--------------------- .nv.info                  --------------------------
	.section	.nv.info,"",@"SHT_CUDA_INFO"
	.align	4


	//----- nvinfo : EIATTR_REGCOUNT
	.align		4
        /*0000*/ 	.byte	0x04, 0x2f
        /*0002*/ 	.short	(.L_1 - .L_0)
	.align		4
.L_0:
        /*0004*/ 	.word	index@(_Z14coalesced_readPfS_)
        /*0008*/ 	.word	0x0000000a


	//----- nvinfo : EIATTR_FRAME_SIZE
	.align		4
.L_1:
        /*000c*/ 	.byte	0x04, 0x11
        /*000e*/ 	.short	(.L_3 - .L_2)
	.align		4
.L_2:
        /*0010*/ 	.word	index@(_Z14coalesced_readPfS_)
        /*0014*/ 	.word	0x00000000


	//----- nvinfo : EIATTR_REGCOUNT
	.align		4
.L_3:
        /*0018*/ 	.byte	0x04, 0x2f
        /*001a*/ 	.short	(.L_5 - .L_4)
	.align		4
.L_4:
        /*001c*/ 	.word	index@(_Z18non_coalesced_readPfS_)
        /*0020*/ 	.word	0x0000000a


	//----- nvinfo : EIATTR_FRAME_SIZE
	.align		4
.L_5:
        /*0024*/ 	.byte	0x04, 0x11
        /*0026*/ 	.short	(.L_7 - .L_6)
	.align		4
.L_6:
        /*0028*/ 	.word	index@(_Z18non_coalesced_readPfS_)
        /*002c*/ 	.word	0x00000000


	//----- nvinfo : EIATTR_MIN_STACK_SIZE
	.align		4
.L_7:
        /*0030*/ 	.byte	0x04, 0x12
        /*0032*/ 	.short	(.L_9 - .L_8)
	.align		4
.L_8:
        /*0034*/ 	.word	index@(_Z18non_coalesced_readPfS_)
        /*0038*/ 	.word	0x00000000


	//----- nvinfo : EIATTR_MIN_STACK_SIZE
	.align		4
.L_9:
        /*003c*/ 	.byte	0x04, 0x12
        /*003e*/ 	.short	(.L_11 - .L_10)
	.align		4
.L_10:
        /*0040*/ 	.word	index@(_Z14coalesced_readPfS_)
        /*0044*/ 	.word	0x00000000
.L_11:


//--------------------- .nv.compat                --------------------------
	.section	.nv.compat,"",@"SHT_CUDA_COMPAT_INFO"
	.align	4
        /*0000*/ 	.byte	0x02, 0x09, 0x00, 0x00, 0x02, 0x02, 0x01, 0x00, 0x02, 0x05, 0x05, 0x00, 0x03, 0x07, 0x01, 0x01
        /*0010*/ 	.byte	0x02, 0x03, 0x00, 0x00, 0x02, 0x06, 0x01, 0x00, 0x04, 0x0b, 0x08, 0x00, 0x09, 0x00, 0x00, 0x00
        /*0020*/ 	.byte	0x00, 0x00, 0x00, 0x00


//--------------------- .nv.info._Z18non_coalesced_readPfS_ --------------------------
	.section	.nv.info._Z18non_coalesced_readPfS_,"",@"SHT_CUDA_INFO"
	.sectionflags	@""
	.align	4


	//----- nvinfo : EIATTR_CUDA_API_VERSION
	.align		4
        /*0000*/ 	.byte	0x04, 0x37
        /*0002*/ 	.short	(.L_13 - .L_12)
.L_12:
        /*0004*/ 	.word	0x00000082


	//----- nvinfo : EIATTR_KPARAM_INFO
	.align		4
.L_13:
        /*0008*/ 	.byte	0x04, 0x17
        /*000a*/ 	.short	(.L_15 - .L_14)
.L_14:
        /*000c*/ 	.word	0x00000000
        /*0010*/ 	.short	0x0001
        /*0012*/ 	.short	0x0008
        /*0014*/ 	.byte	0x00, 0xf5, 0x21, 0x00


	//----- nvinfo : EIATTR_KPARAM_INFO
	.align		4
.L_15:
        /*0018*/ 	.byte	0x04, 0x17
        /*001a*/ 	.short	(.L_17 - .L_16)
.L_16:
        /*001c*/ 	.word	0x00000000
        /*0020*/ 	.short	0x0000
        /*0022*/ 	.short	0x0000
        /*0024*/ 	.byte	0x00, 0xf5, 0x21, 0x00


	//----- nvinfo : EIATTR_SPARSE_MMA_MASK
	.align		4
.L_17:
        /*0028*/ 	.byte	0x03, 0x50
        /*002a*/ 	.short	0x0000


	//----- nvinfo : EIATTR_MAXREG_COUNT
	.align		4
        /*002c*/ 	.byte	0x03, 0x1b
        /*002e*/ 	.short	0x00ff


	//----- nvinfo : EIATTR_MERCURY_ISA_VERSION
	.align		4
        /*0030*/ 	.byte	0x03, 0x5f
        /*0032*/ 	.short	0x0101


	//----- nvinfo : EIATTR_VRC_CTA_INIT_COUNT
	.align		4
        /*0034*/ 	.byte	0x02, 0x4a
	.zero		1
	.zero		1


	//----- nvinfo : EIATTR_EXIT_INSTR_OFFSETS
	.align		4
        /*0038*/ 	.byte	0x04, 0x1c
        /*003a*/ 	.short	(.L_19 - .L_18)


	//   ....[0]....
.L_18:
        /*003c*/ 	.word	0x00000060


	//   ....[1]....
        /*0040*/ 	.word	0x00000130


	//----- nvinfo : EIATTR_CBANK_PARAM_SIZE
	.align		4
.L_19:
        /*0044*/ 	.byte	0x03, 0x19
        /*0046*/ 	.short	0x0010


	//----- nvinfo : EIATTR_PARAM_CBANK
	.align		4
        /*0048*/ 	.byte	0x04, 0x0a
        /*004a*/ 	.short	(.L_21 - .L_20)
	.align		4
.L_20:
        /*004c*/ 	.word	index@(.nv.constant0._Z18non_coalesced_readPfS_)
        /*0050*/ 	.short	0x0380
        /*0052*/ 	.short	0x0010


	//----- nvinfo : EIATTR_SW_WAR
	.align		4
.L_21:
        /*0054*/ 	.byte	0x04, 0x36
        /*0056*/ 	.short	(.L_23 - .L_22)
.L_22:
        /*0058*/ 	.word	0x00000008
.L_23:


//--------------------- .nv.info._Z14coalesced_readPfS_ --------------------------
	.section	.nv.info._Z14coalesced_readPfS_,"",@"SHT_CUDA_INFO"
	.sectionflags	@""
	.align	4


	//----- nvinfo : EIATTR_CUDA_API_VERSION
	.align		4
        /*0000*/ 	.byte	0x04, 0x37
        /*0002*/ 	.short	(.L_25 - .L_24)
.L_24:
        /*0004*/ 	.word	0x00000082


	//----- nvinfo : EIATTR_KPARAM_INFO
	.align		4
.L_25:
        /*0008*/ 	.byte	0x04, 0x17
        /*000a*/ 	.short	(.L_27 - .L_26)
.L_26:
        /*000c*/ 	.word	0x00000000
        /*0010*/ 	.short	0x0001
        /*0012*/ 	.short	0x0008
        /*0014*/ 	.byte	0x00, 0xf5, 0x21, 0x00


	//----- nvinfo : EIATTR_KPARAM_INFO
	.align		4
.L_27:
        /*0018*/ 	.byte	0x04, 0x17
        /*001a*/ 	.short	(.L_29 - .L_28)
.L_28:
        /*001c*/ 	.word	0x00000000
        /*0020*/ 	.short	0x0000
        /*0022*/ 	.short	0x0000
        /*0024*/ 	.byte	0x00, 0xf5, 0x21, 0x00


	//----- nvinfo : EIATTR_SPARSE_MMA_MASK
	.align		4
.L_29:
        /*0028*/ 	.byte	0x03, 0x50
        /*002a*/ 	.short	0x0000


	//----- nvinfo : EIATTR_MAXREG_COUNT
	.align		4
        /*002c*/ 	.byte	0x03, 0x1b
        /*002e*/ 	.short	0x00ff


	//----- nvinfo : EIATTR_MERCURY_ISA_VERSION
	.align		4
        /*0030*/ 	.byte	0x03, 0x5f
        /*0032*/ 	.short	0x0101


	//----- nvinfo : EIATTR_VRC_CTA_INIT_COUNT
	.align		4
        /*0034*/ 	.byte	0x02, 0x4a
	.zero		1
	.zero		1


	//----- nvinfo : EIATTR_EXIT_INSTR_OFFSETS
	.align		4
        /*0038*/ 	.byte	0x04, 0x1c
        /*003a*/ 	.short	(.L_31 - .L_30)


	//   ....[0]....
.L_30:
        /*003c*/ 	.word	0x00000060


	//   ....[1]....
        /*0040*/ 	.word	0x000000e0


	//----- nvinfo : EIATTR_CBANK_PARAM_SIZE
	.align		4
.L_31:
        /*0044*/ 	.byte	0x03, 0x19
        /*0046*/ 	.short	0x0010


	//----- nvinfo : EIATTR_PARAM_CBANK
	.align		4
        /*0048*/ 	.byte	0x04, 0x0a
        /*004a*/ 	.short	(.L_33 - .L_32)
	.align		4
.L_32:
        /*004c*/ 	.word	index@(.nv.constant0._Z14coalesced_readPfS_)
        /*0050*/ 	.short	0x0380
        /*0052*/ 	.short	0x0010


	//----- nvinfo : EIATTR_SW_WAR
	.align		4
.L_33:
        /*0054*/ 	.byte	0x04, 0x36
        /*0056*/ 	.short	(.L_35 - .L_34)
.L_34:
        /*0058*/ 	.word	0x00000008
.L_35:


//--------------------- .nv.callgraph             --------------------------
	.section	.nv.callgraph,"",@"SHT_CUDA_CALLGRAPH"
	.align	4
	.sectionentsize	8
	.align		4
        /*0000*/ 	.word	0x00000000
	.align		4
        /*0004*/ 	.word	0xffffffff
	.align		4
        /*0008*/ 	.word	0x00000000
	.align		4
        /*000c*/ 	.word	0xfffffffe
	.align		4
        /*0010*/ 	.word	0x00000000
	.align		4
        /*0014*/ 	.word	0xfffffffd
	.align		4
        /*0018*/ 	.word	0x00000000
	.align		4
        /*001c*/ 	.word	0xfffffffc


//--------------------- .text._Z18non_coalesced_readPfS_ --------------------------
	.section	.text._Z18non_coalesced_readPfS_,"ax",@progbits
	.align	128
        .global         _Z18non_coalesced_readPfS_
        .type           _Z18non_coalesced_readPfS_,@function
        .size           _Z18non_coalesced_readPfS_,(.L_x_2 - _Z18non_coalesced_readPfS_)
        .other          _Z18non_coalesced_readPfS_,@"STO_CUDA_ENTRY STV_DEFAULT"
_Z18non_coalesced_readPfS_:
.text._Z18non_coalesced_readPfS_:
[----:B------:R-:W-:Y:S01]  /*0000*/  LDC R1, c[0x0][0x37c] ;  /* 0x0000df00ff017b82 */ /* 0x000fe20000000800 */
[----:B------:R-:W0:Y:S07]  /*0010*/  S2R R0, SR_TID.X ;  /* 0x0000000000007919 */ /* 0x000e2e0000002100 */
[----:B------:R-:W0:Y:S08]  /*0020*/  S2UR UR4, SR_CTAID.X ;  /* 0x00000000000479c3 */ /* 0x000e300000002500 */
[----:B------:R-:W0:Y:S02]  /*0030*/  LDC R7, c[0x0][0x360] ;  /* 0x0000d800ff077b82 */ /* 0x000e240000000800 */
[----:B0-----:R-:W-:-:S05]  /*0040*/  IMAD R7, R7, UR4, R0 ;  /* 0x0000000407077c24 */ /* 0x001fca000f8e0200 */
[----:B------:R-:W-:-:S13]  /*0050*/  ISETP.GT.AND P0, PT, R7, 0x9fffff, PT ;  /* 0x009fffff0700780c */ /* 0x000fda0003f04270 */
[----:B------:R-:W-:Y:S05]  /*0060*/  @P0 EXIT ;  /* 0x000000000000094d */ /* 0x000fea0003800000 */
[----:B------:R-:W0:Y:S01]  /*0070*/  LDC.64 R2, c[0x0][0x380] ;  /* 0x0000e000ff027b82 */ /* 0x000e220000000a00 */
[----:B------:R-:W-:Y:S01]  /*0080*/  SHF.L.U32 R0, R7, 0x7, RZ ;  /* 0x0000000707007819 */ /* 0x000fe200000006ff */
[----:B------:R-:W1:Y:S04]  /*0090*/  LDCU.64 UR4, c[0x0][0x358] ;  /* 0x00006b00ff0477ac */ /* 0x000e680008000a00 */
[----:B------:R-:W-:-:S05]  /*00a0*/  IMAD.HI R4, R0, 0x66666667, RZ ;  /* 0x6666666700047827 */ /* 0x000fca00078e02ff */
[----:B------:R-:W-:-:S04]  /*00b0*/  SHF.R.U32.HI R5, RZ, 0x1f, R4 ;  /* 0x0000001fff057819 */ /* 0x000fc80000011604 */
[----:B------:R-:W-:-:S05]  /*00c0*/  LEA.HI.SX32 R5, R4, R5, 0xa ;  /* 0x0000000504057211 */ /* 0x000fca00078f52ff */
[----:B------:R-:W-:-:S04]  /*00d0*/  IMAD R5, R5, -0xa00000, R0 ;  /* 0xff60000005057824 */ /* 0x000fc800078e0200 */
[----:B0-----:R-:W-:Y:S02]  /*00e0*/  IMAD.WIDE R2, R5, 0x4, R2 ;  /* 0x0000000405027825 */ /* 0x001fe400078e0202 */
[----:B------:R-:W0:Y:S04]  /*00f0*/  LDC.64 R4, c[0x0][0x388] ;  /* 0x0000e200ff047b82 */ /* 0x000e280000000a00 */
[----:B-1----:R-:W2:Y:S01]  /*0100*/  LDG.E R3, desc[UR4][R2.64] ;  /* 0x0000000402037981 */ /* 0x002ea2000c1e1900 */
[----:B0-----:R-:W-:-:S05]  /*0110*/  IMAD.WIDE R4, R7, 0x4, R4 ;  /* 0x0000000407047825 */ /* 0x001fca00078e0204 */
[----:B--2---:R-:W-:Y:S01]  /*0120*/  STG.E desc[UR4][R4.64], R3 ;  /* 0x0000000304007986 */ /* 0x004fe2000c101904 */
[----:B------:R-:W-:Y:S05]  /*0130*/  EXIT ;  /* 0x000000000000794d */ /* 0x000fea0003800000 */
.L_x_0:
[----:B------:R-:W-:-:S00]  /*0140*/  BRA `(.L_x_0) ;  /* 0xfffffffc00fc7947 */ /* 0x000fc0000383ffff */
[----:B------:R-:W-:-:S00]  /*0150*/  NOP ;  /* 0x0000000000007918 */ /* 0x000fc00000000000 */
        /* <DEDUP_REMOVED lines=10> */
.L_x_2:


//--------------------- .text._Z14coalesced_readPfS_ --------------------------
	.section	.text._Z14coalesced_readPfS_,"ax",@progbits
	.align	128
        .global         _Z14coalesced_readPfS_
        .type           _Z14coalesced_readPfS_,@function
        .size           _Z14coalesced_readPfS_,(.L_x_3 - _Z14coalesced_readPfS_)
        .other          _Z14coalesced_readPfS_,@"STO_CUDA_ENTRY STV_DEFAULT"
_Z14coalesced_readPfS_:
.text._Z14coalesced_readPfS_:
        /* <DEDUP_REMOVED lines=8> */
[----:B------:R-:W1:Y:S07]  /*0080*/  LDCU.64 UR4, c[0x0][0x358] ;  /* 0x00006b00ff0477ac */ /* 0x000e6e0008000a00 */
[----:B------:R-:W2:Y:S01]  /*0090*/  LDC.64 R4, c[0x0][0x388] ;  /* 0x0000e200ff047b82 */ /* 0x000ea20000000a00 */
[----:B0-----:R-:W-:-:S06]  /*00a0*/  IMAD.WIDE R2, R7, 0x4, R2 ;  /* 0x0000000407027825 */ /* 0x001fcc00078e0202 */
[----:B-1----:R-:W3:Y:S01]  /*00b0*/  LDG.E R3, desc[UR4][R2.64] ;  /* 0x0000000402037981 */ /* 0x002ee2000c1e1900 */
[----:B--2---:R-:W-:-:S05]  /*00c0*/  IMAD.WIDE R4, R7, 0x4, R4 ;  /* 0x0000000407047825 */ /* 0x004fca00078e0204 */
[----:B---3--:R-:W-:Y:S01]  /*00d0*/  STG.E desc[UR4][R4.64], R3 ;  /* 0x0000000304007986 */ /* 0x008fe2000c101904 */
[----:B------:R-:W-:Y:S05]  /*00e0*/  EXIT ;  /* 0x000000000000794d */ /* 0x000fea0003800000 */
.L_x_1:
        /* <DEDUP_REMOVED lines=9> */
.L_x_3:


//--------------------- .nv.shared.reserved.0     --------------------------
	.section	.nv.shared.reserved.0,"aw",@nobits
	.weak		__nv_reservedSMEM_offset_0_alias
	.size		__nv_reservedSMEM_offset_0_alias, 0, 64
	.other		__nv_reservedSMEM_offset_0_alias,@"STO_CUDA_RESERVED_SHARED STV_DEFAULT"
__nv_reservedSMEM_offset_0_alias:
	.zero		0
	.zero		64


//--------------------- .nv.constant0._Z18non_coalesced_readPfS_ --------------------------
	.section	.nv.constant0._Z18non_coalesced_readPfS_,"a",@progbits
	.sectionflags	@""
	.align	4
.nv.constant0._Z18non_coalesced_readPfS_:
	.zero		912


//--------------------- .nv.constant0._Z14coalesced_readPfS_ --------------------------
	.section	.nv.constant0._Z14coalesced_readPfS_,"a",@progbits
	.sectionflags	@""
	.align	4
.nv.constant0._Z14coalesced_readPfS_:
	.zero		912


//--------------------- SYMBOLS --------------------------

	.type		.nv.reservedSmem.offset0,@object
	.size		.nv.reservedSmem.offset0,0x4
